	.headerflags	@"EF_CUDA_TEXMODE_UNIFIED EF_CUDA_64BIT_ADDRESS EF_CUDA_ACCELERATORS EF_CUDA_SM90 EF_CUDA_VIRTUAL_SM(EF_CUDA_SM90)"
	.elftype	@"ET_EXEC"


//--------------------- .nv.info                  --------------------------
	.section	.nv.info,"",@"SHT_CUDA_INFO"
	.align	4


	//----- nvinfo : EIATTR_REGCOUNT
	.align		4
        /*0000*/ 	.byte	0x04, 0x2f
        /*0002*/ 	.short	(.L_3 - .L_2)
	.align		4
.L_2:
        /*0004*/ 	.word	index@(triton_poi_fused__native_batch_norm_legit_no_training_mul_sigmoid_14)
        /*0008*/ 	.word	0x00000017


	//----- nvinfo : EIATTR_MIN_STACK_SIZE
	.align		4
.L_3:
        /*000c*/ 	.byte	0x04, 0x12
        /*000e*/ 	.short	(.L_5 - .L_4)
	.align		4
.L_4:
        /*0010*/ 	.word	index@(triton_poi_fused__native_batch_norm_legit_no_training_mul_sigmoid_14)
        /*0014*/ 	.word	0x00000000


	//----- nvinfo : EIATTR_FRAME_SIZE
	.align		4
.L_5:
        /*0018*/ 	.byte	0x04, 0x11
        /*001a*/ 	.short	(.L_7 - .L_6)
	.align		4
.L_6:
        /*001c*/ 	.word	index@(triton_poi_fused__native_batch_norm_legit_no_training_mul_sigmoid_14)
        /*0020*/ 	.word	0x00000000


	//----- nvinfo : EIATTR_MIN_STACK_SIZE
	.align		4
.L_7:
        /*0024*/ 	.byte	0x04, 0x12
        /*0026*/ 	.short	(.L_9 - .L_8)
	.align		4
.L_8:
        /*0028*/ 	.word	index@(triton_poi_fused__native_batch_norm_legit_no_training_mul_sigmoid_14)
        /*002c*/ 	.word	0x00000000
.L_9:


//--------------------- .nv.info.triton_poi_fused__native_batch_norm_legit_no_training_mul_sigmoid_14 --------------------------
	.section	.nv.info.triton_poi_fused__native_batch_norm_legit_no_training_mul_sigmoid_14,"",@"SHT_CUDA_INFO"
	.sectionflags	@""
	.align	4


	//----- nvinfo : EIATTR_CUDA_API_VERSION
	.align		4
        /*0000*/ 	.byte	0x04, 0x37
        /*0002*/ 	.short	(.L_11 - .L_10)
.L_10:
        /*0004*/ 	.word	0x0000007c


	//----- nvinfo : EIATTR_KPARAM_INFO
	.align		4
.L_11:
        /*0008*/ 	.byte	0x04, 0x17
        /*000a*/ 	.short	(.L_13 - .L_12)
.L_12:
        /*000c*/ 	.word	0x00000000
        /*0010*/ 	.short	0x0006
        /*0012*/ 	.short	0x0030
        /*0014*/ 	.byte	0x00, 0xf0, 0x11, 0x00


	//----- nvinfo : EIATTR_KPARAM_INFO
	.align		4
.L_13:
        /*0018*/ 	.byte	0x04, 0x17
        /*001a*/ 	.short	(.L_15 - .L_14)
.L_14:
        /*001c*/ 	.word	0x00000000
        /*0020*/ 	.short	0x0005
        /*0022*/ 	.short	0x0028
        /*0024*/ 	.byte	0x00, 0xf4, 0x21, 0x00


	//----- nvinfo : EIATTR_KPARAM_INFO
	.align		4
.L_15:
        /*0028*/ 	.byte	0x04, 0x17
        /*002a*/ 	.short	(.L_17 - .L_16)
.L_16:
        /*002c*/ 	.word	0x00000000
        /*0030*/ 	.short	0x0004
        /*0032*/ 	.short	0x0020
        /*0034*/ 	.byte	0x00, 0xf4, 0x21, 0x00


	//----- nvinfo : EIATTR_KPARAM_INFO
	.align		4
.L_17:
        /*0038*/ 	.byte	0x04, 0x17
        /*003a*/ 	.short	(.L_19 - .L_18)
.L_18:
        /*003c*/ 	.word	0x00000000
        /*0040*/ 	.short	0x0003
        /*0042*/ 	.short	0x0018
        /*0044*/ 	.byte	0x00, 0xf4, 0x21, 0x00


	//----- nvinfo : EIATTR_KPARAM_INFO
	.align		4
.L_19:
        /*0048*/ 	.byte	0x04, 0x17
        /*004a*/ 	.short	(.L_21 - .L_20)
.L_20:
        /*004c*/ 	.word	0x00000000
        /*0050*/ 	.short	0x0002
        /*0052*/ 	.short	0x0010
        /*0054*/ 	.byte	0x00, 0xf4, 0x21, 0x00


	//----- nvinfo : EIATTR_KPARAM_INFO
	.align		4
.L_21:
        /*0058*/ 	.byte	0x04, 0x17
        /*005a*/ 	.short	(.L_23 - .L_22)
.L_22:
        /*005c*/ 	.word	0x00000000
        /*0060*/ 	.short	0x0001
        /*0062*/ 	.short	0x0008
        /*0064*/ 	.byte	0x00, 0xf4, 0x21, 0x00


	//----- nvinfo : EIATTR_KPARAM_INFO
	.align		4
.L_23:
        /*0068*/ 	.byte	0x04, 0x17
        /*006a*/ 	.short	(.L_25 - .L_24)
.L_24:
        /*006c*/ 	.word	0x00000000
        /*0070*/ 	.short	0x0000
        /*0072*/ 	.short	0x0000
        /*0074*/ 	.byte	0x00, 0xf4, 0x21, 0x00


	//----- nvinfo : EIATTR_SPARSE_MMA_MASK
	.align		4
.L_25:
        /*0078*/ 	.byte	0x03, 0x50
        /*007a*/ 	.short	0x0000


	//----- nvinfo : EIATTR_MAXREG_COUNT
	.align		4
        /*007c*/ 	.byte	0x03, 0x1b
        /*007e*/ 	.short	0x00ff


	//----- nvinfo : EIATTR_EXIT_INSTR_OFFSETS
	.align		4
        /*0080*/ 	.byte	0x04, 0x1c
        /*0082*/ 	.short	(.L_27 - .L_26)


	//   ....[0]....
.L_26:
        /*0084*/ 	.word	0x00000580


	//   ....[1]....
        /*0088*/ 	.word	0x000005a0


	//----- nvinfo : EIATTR_REQNTID
	.align		4
.L_27:
        /*008c*/ 	.byte	0x04, 0x10
        /*008e*/ 	.short	(.L_29 - .L_28)
.L_28:
        /*0090*/ 	.word	0x00000080
        /*0094*/ 	.word	0x00000001
        /*0098*/ 	.word	0x00000001


	//----- nvinfo : EIATTR_CBANK_PARAM_SIZE
	.align		4
.L_29:
        /*009c*/ 	.byte	0x03, 0x19
        /*009e*/ 	.short	0x0034


	//----- nvinfo : EIATTR_PARAM_CBANK
	.align		4
        /*00a0*/ 	.byte	0x04, 0x0a
        /*00a2*/ 	.short	(.L_31 - .L_30)
	.align		4
.L_30:
        /*00a4*/ 	.word	index@(.nv.constant0.triton_poi_fused__native_batch_norm_legit_no_training_mul_sigmoid_14)
        /*00a8*/ 	.short	0x0210
        /*00aa*/ 	.short	0x0034


	//----- nvinfo : EIATTR_SW_WAR
	.align		4
.L_31:
        /*00ac*/ 	.byte	0x04, 0x36
        /*00ae*/ 	.short	(.L_33 - .L_32)
.L_32:
        /*00b0*/ 	.word	0x00000008
.L_33:


//--------------------- .nv.callgraph             --------------------------
	.section	.nv.callgraph,"",@"SHT_CUDA_CALLGRAPH"
	.align	4
	.sectionentsize	8
	.align		4
        /*0000*/ 	.word	0x00000000
	.align		4
        /*0004*/ 	.word	0xffffffff
	.align		4
        /*0008*/ 	.word	0x00000000
	.align		4
        /*000c*/ 	.word	0xfffffffe
	.align		4
        /*0010*/ 	.word	0x00000000
	.align		4
        /*0014*/ 	.word	0xfffffffd
	.align		4
        /*0018*/ 	.word	0x00000000
	.align		4
        /*001c*/ 	.word	0xfffffffc


//--------------------- .nv.constant4             --------------------------
	.section	.nv.constant4,"a",@progbits
	.align	8
	.align		8
.nv.constant4:
        /*0000*/ 	.dword	_$_str
	.align		8
        /*0008*/ 	.dword	_$_str_$_2


//--------------------- .text.triton_poi_fused__native_batch_norm_legit_no_training_mul_sigmoid_14 --------------------------
	.section	.text.triton_poi_fused__native_batch_norm_legit_no_training_mul_sigmoid_14,"ax",@progbits
	.align	128
        .global         triton_poi_fused__native_batch_norm_legit_no_training_mul_sigmoid_14
        .type           triton_poi_fused__native_batch_norm_legit_no_training_mul_sigmoid_14,@function
        .size           triton_poi_fused__native_batch_norm_legit_no_training_mul_sigmoid_14,(.L_x_1 - triton_poi_fused__native_batch_norm_legit_no_training_mul_sigmoid_14)
        .other          triton_poi_fused__native_batch_norm_legit_no_training_mul_sigmoid_14,@"STO_CUDA_ENTRY STV_DEFAULT"
triton_poi_fused__native_batch_norm_legit_no_training_mul_sigmoid_14:
.text.triton_poi_fused__native_batch_norm_legit_no_training_mul_sigmoid_14:
[----:B------:R-:W0:Y:S01]  /*0000*/  LDC R1, c[0x0][0x28] ;  /* 0x00000a00ff017b82 */ /* 0x000e220000000800 */
[----:B------:R-:W1:Y:S07]  /*0010*/  S2R R0, SR_TID.X ;  /* 0x0000000000007919 */ /* 0x000e6e0000002100 */
[----:B------:R-:W2:Y:S01]  /*0020*/  LDC.64 R8, c[0x0][0x228] ;  /* 0x00008a00ff087b82 */ /* 0x000ea20000000a00 */
[----:B------:R-:W-:Y:S01]  /*0030*/  ULDC.64 UR4, c[0x0][0x208] ;  /* 0x0000820000047ab9 */ /* 0x000fe20000000a00 */
[----:B------:R-:W3:Y:S06]  /*0040*/  S2R R5, SR_CTAID.X ;  /* 0x0000000000057919 */ /* 0x000eec0000002500 */
[----:B------:R-:W4:Y:S08]  /*0050*/  LDC.64 R14, c[0x0][0x220] ;  /* 0x00008800ff0e7b82 */ /* 0x000f300000000a00 */
[----:B------:R-:W5:Y:S08]  /*0060*/  LDC.64 R12, c[0x0][0x218] ;  /* 0x00008600ff0c7b82 */ /* 0x000f700000000a00 */
[----:B------:R-:W5:Y:S01]  /*0070*/  LDC.64 R16, c[0x0][0x230] ;  /* 0x00008c00ff107b82 */ /* 0x000f620000000a00 */
[----:B-1----:R-:W-:-:S07]  /*0080*/  SHF.L.U32 R0, R0, 0x1, RZ ;  /* 0x0000000100007819 */ /* 0x002fce00000006ff */
[----:B------:R-:W1:Y:S01]  /*0090*/  LDC.64 R18, c[0x0][0x238] ;  /* 0x00008e00ff127b82 */ /* 0x000e620000000a00 */
[----:B---3--:R-:W-:Y:S02]  /*00a0*/  SHF.R.S32.HI R3, RZ, 0x17, R5 ;  /* 0x00000017ff037819 */ /* 0x008fe40000011405 */
[----:B------:R-:W-:Y:S02]  /*00b0*/  LOP3.LUT R0, R0, 0xfe, RZ, 0xc0, !PT ;  /* 0x000000fe00007812 */ /* 0x000fe400078ec0ff */
[----:B------:R-:W-:Y:S02]  /*00c0*/  SGXT R3, R3, 0x1 ;  /* 0x000000010303781a */ /* 0x000fe40000000200 */
[----:B------:R-:W-:-:S04]  /*00d0*/  LEA R0, R5, R0, 0x8 ;  /* 0x0000000005007211 */ /* 0x000fc800078e40ff */
[----:B------:R-:W-:Y:S02]  /*00e0*/  LEA.HI R3, R3, R0, RZ, 0x6 ;  /* 0x0000000003037211 */ /* 0x000fe400078f30ff */
[----:B------:R-:W-:Y:S02]  /*00f0*/  ISETP.GE.AND P0, PT, R0, 0x100, PT ;  /* 0x000001000000780c */ /* 0x000fe40003f06270 */
[----:B------:R-:W-:-:S04]  /*0100*/  LOP3.LUT R3, R3, 0xffffffc0, RZ, 0xc0, !PT ;  /* 0xffffffc003037812 */ /* 0x000fc800078ec0ff */
[----:B------:R-:W-:Y:S02]  /*0110*/  IADD3 R11, R0, -R3, RZ ;  /* 0x80000003000b7210 */ /* 0x000fe40007ffe0ff */
[----:B------:R-:W-:-:S03]  /*0120*/  CS2R R2, SRZ ;  /* 0x0000000000027805 */ /* 0x000fc6000001ff00 */
[----:B--2---:R-:W-:-:S05]  /*0130*/  IMAD.WIDE R8, R11, 0x4, R8 ;  /* 0x000000040b087825 */ /* 0x004fca00078e0208 */
[----:B------:R2:W3:Y:S01]  /*0140*/  @!P0 LDG.E.EL.64 R2, desc[UR4][R8.64] ;  /* 0x0000000408028981 */ /* 0x0004e2000c2e1b00 */
[----:B------:R-:W-:Y:S02]  /*0150*/  CS2R R4, SRZ ;  /* 0x0000000000047805 */ /* 0x000fe4000001ff00 */
[----:B------:R-:W-:Y:S01]  /*0160*/  CS2R R6, SRZ ;  /* 0x0000000000067805 */ /* 0x000fe2000001ff00 */
[----:B----4-:R-:W-:-:S04]  /*0170*/  IMAD.WIDE R14, R11, 0x4, R14 ;  /* 0x000000040b0e7825 */ /* 0x010fc800078e020e */
[----:B-----5:R-:W-:Y:S01]  /*0180*/  IMAD.WIDE R12, R0, 0x4, R12 ;  /* 0x00000004000c7825 */ /* 0x020fe200078e020c */
[----:B------:R4:W5:Y:S01]  /*0190*/  @!P0 LDG.E.EL.64 R4, desc[UR4][R14.64] ;  /* 0x000000040e048981 */ /* 0x000962000c2e1b00 */
[----:B--2---:R-:W-:Y:S02]  /*01a0*/  CS2R R8, SRZ ;  /* 0x0000000000087805 */ /* 0x004fe4000001ff00 */
[C---:B0-----:R-:W-:Y:S01]  /*01b0*/  IMAD.WIDE R16, R11.reuse, 0x4, R16 ;  /* 0x000000040b107825 */ /* 0x041fe200078e0210 */
[----:B------:R0:W5:Y:S03]  /*01c0*/  @!P0 LDG.E.64 R6, desc[UR4][R12.64] ;  /* 0x000000040c068981 */ /* 0x000166000c1e1b00 */
[----:B-1----:R-:W-:Y:S01]  /*01d0*/  IMAD.WIDE R18, R11, 0x4, R18 ;  /* 0x000000040b127825 */ /* 0x002fe200078e0212 */
[----:B------:R-:W-:-:S04]  /*01e0*/  CS2R R10, SRZ ;  /* 0x00000000000a7805 */ /* 0x000fc8000001ff00 */
[----:B------:R-:W2:Y:S04]  /*01f0*/  @!P0 LDG.E.EL.64 R8, desc[UR4][R18.64] ;  /* 0x0000000412088981 */ /* 0x000ea8000c2e1b00 */
[----:B------:R-:W2:Y:S01]  /*0200*/  @!P0 LDG.E.EL.64 R10, desc[UR4][R16.64] ;  /* 0x00000004100a8981 */ /* 0x000ea2000c2e1b00 */
[----:B---3--:R-:W-:Y:S01]  /*0210*/  FADD R2, R2, 0.0010000000474974513054 ;  /* 0x3a83126f02027421 */ /* 0x008fe20000000000 */
[----:B------:R-:W-:-:S03]  /*0220*/  FADD R3, R3, 0.0010000000474974513054 ;  /* 0x3a83126f03037421 */ /* 0x000fc60000000000 */
[----:B------:R-:W1:Y:S08]  /*0230*/  MUFU.SQRT R20, R2 ;  /* 0x0000000200147308 */ /* 0x000e700000002000 */
[----:B----4-:R-:W3:Y:S01]  /*0240*/  MUFU.SQRT R14, R3 ;  /* 0x00000003000e7308 */ /* 0x010ee20000002000 */
[C---:B-1----:R-:W-:Y:S02]  /*0250*/  FSETP.GT.AND P1, PT, R20.reuse, 8.50705917302346158658e+37, PT ;  /* 0x7e8000001400780b */ /* 0x042fe40003f24000 */
[----:B------:R-:W-:-:S02]  /*0260*/  FSETP.GEU.AND P3, PT, R20, 1.175494350822287508e-38, PT ;  /* 0x008000001400780b */ /* 0x000fc40003f6e000 */
[C---:B---3--:R-:W-:Y:S02]  /*0270*/  FSETP.GT.AND P2, PT, R14.reuse, 8.50705917302346158658e+37, PT ;  /* 0x7e8000000e00780b */ /* 0x048fe40003f44000 */
[----:B------:R-:W-:-:S07]  /*0280*/  FSETP.GEU.AND P4, PT, R14, 1.175494350822287508e-38, PT ;  /* 0x008000000e00780b */ /* 0x000fce0003f8e000 */
[----:B------:R-:W-:Y:S01]  /*0290*/  @P1 FMUL R20, R20, 0.25 ;  /* 0x3e80000014141820 */ /* 0x000fe20000400000 */
[----:B------:R-:W-:-:S03]  /*02a0*/  HFMA2.MMA R2, -RZ, RZ, 1.625, 0 ;  /* 0x3e800000ff027435 */ /* 0x000fc600000001ff */
[----:B------:R-:W-:Y:S01]  /*02b0*/  @!P3 FMUL R20, R20, 16777216 ;  /* 0x4b8000001414b820 */ /* 0x000fe20000400000 */
[----:B------:R-:W-:-:S05]  /*02c0*/  @P2 FMUL R14, R14, 0.25 ;  /* 0x3e8000000e0e2820 */ /* 0x000fca0000400000 */
[----:B------:R-:W1:Y:S01]  /*02d0*/  MUFU.RCP R20, R20 ;  /* 0x0000001400147308 */ /* 0x000e620000001000 */
[----:B------:R-:W-:Y:S01]  /*02e0*/  @!P4 FMUL R14, R14, 16777216 ;  /* 0x4b8000000e0ec820 */ /* 0x000fe20000400000 */
[----:B------:R-:W-:-:S06]  /*02f0*/  FSEL R3, R2, 1, P1 ;  /* 0x3f80000002037808 */ /* 0x000fcc0000800000 */
[----:B------:R-:W3:Y:S01]  /*0300*/  MUFU.RCP R14, R14 ;  /* 0x0000000e000e7308 */ /* 0x000ee20000001000 */
[----:B------:R-:W-:Y:S01]  /*0310*/  @!P3 FMUL R3, R3, 16777216 ;  /* 0x4b8000000303b820 */ /* 0x000fe20000400000 */
[----:B0-----:R-:W-:Y:S01]  /*0320*/  FSEL R13, R2, 1, P2 ;  /* 0x3f800000020d7808 */ /* 0x001fe20001000000 */
[----:B-----5:R-:W-:Y:S02]  /*0330*/  FADD R4, -R4, R6 ;  /* 0x0000000604047221 */ /* 0x020fe40000000100 */
[----:B-1----:R-:W-:Y:S02]  /*0340*/  FMUL R3, R20, R3 ;  /* 0x0000000314037220 */ /* 0x002fe40000400000 */
[----:B------:R-:W-:Y:S01]  /*0350*/  @!P4 FMUL R13, R13, 16777216 ;  /* 0x4b8000000d0dc820 */ /* 0x000fe20000400000 */
[----:B------:R-:W-:Y:S01]  /*0360*/  FADD R5, -R5, R7 ;  /* 0x0000000705057221 */ /* 0x000fe20000000100 */
[----:B------:R-:W-:Y:S02]  /*0370*/  FMUL R3, R4, R3 ;  /* 0x0000000304037220 */ /* 0x000fe40000400000 */
[----:B---3--:R-:W-:-:S02]  /*0380*/  FMUL R4, R14, R13 ;  /* 0x0000000d0e047220 */ /* 0x008fc40000400000 */
[----:B--2---:R-:W-:Y:S02]  /*0390*/  FFMA R8, R3, R10, R8 ;  /* 0x0000000a03087223 */ /* 0x004fe40000000008 */
[----:B------:R-:W-:Y:S02]  /*03a0*/  FMUL R4, R5, R4 ;  /* 0x0000000405047220 */ /* 0x000fe40000400000 */
[----:B------:R-:W-:Y:S02]  /*03b0*/  FADD R3, RZ, -R8 ;  /* 0x80000008ff037221 */ /* 0x000fe40000000000 */
[----:B------:R-:W-:Y:S02]  /*03c0*/  FFMA R9, R4, R11, R9 ;  /* 0x0000000b04097223 */ /* 0x000fe40000000009 */
[----:B------:R-:W-:Y:S02]  /*03d0*/  FMUL R4, R3, 1.4426950216293334961 ;  /* 0x3fb8aa3b03047820 */ /* 0x000fe40000400000 */
[----:B------:R-:W-:-:S04]  /*03e0*/  FADD R3, RZ, -R9 ;  /* 0x80000009ff037221 */ /* 0x000fc80000000000 */
[----:B------:R-:W-:Y:S01]  /*03f0*/  FMUL R6, R3, 1.4426950216293334961 ;  /* 0x3fb8aa3b03067820 */ /* 0x000fe20000400000 */
[----:B------:R-:W-:-:S04]  /*0400*/  FSETP.GEU.AND P1, PT, R4, -126, PT ;  /* 0xc2fc00000400780b */ /* 0x000fc80003f2e000 */
[----:B------:R-:W-:-:S09]  /*0410*/  FSETP.GEU.AND P2, PT, R6, -126, PT ;  /* 0xc2fc00000600780b */ /* 0x000fd20003f4e000 */
[----:B------:R-:W-:-:S04]  /*0420*/  @!P1 FMUL R4, R4, 0.5 ;  /* 0x3f00000004049820 */ /* 0x000fc80000400000 */
[----:B------:R-:W-:Y:S01]  /*0430*/  @!P2 FMUL R6, R6, 0.5 ;  /* 0x3f0000000606a820 */ /* 0x000fe20000400000 */
[----:B------:R-:W0:Y:S08]  /*0440*/  MUFU.EX2 R3, R4 ;  /* 0x0000000400037308 */ /* 0x000e300000000800 */
[----:B------:R-:W1:Y:S01]  /*0450*/  MUFU.EX2 R5, R6 ;  /* 0x0000000600057308 */ /* 0x000e620000000800 */
[----:B0-----:R-:W-:-:S04]  /*0460*/  @!P1 FMUL R3, R3, R3 ;  /* 0x0000000303039220 */ /* 0x001fc80000400000 */
[----:B------:R-:W-:Y:S01]  /*0470*/  FADD R7, R3, 1 ;  /* 0x3f80000003077421 */ /* 0x000fe20000000000 */
[----:B-1----:R-:W-:-:S04]  /*0480*/  @!P2 FMUL R5, R5, R5 ;  /* 0x000000050505a220 */ /* 0x002fc80000400000 */
[----:B------:R-:W-:Y:S01]  /*0490*/  FADD R10, R5, 1 ;  /* 0x3f800000050a7421 */ /* 0x000fe20000000000 */
[----:B------:R-:W-:Y:S01]  /*04a0*/  FSETP.GT.AND P1, PT, R7, 8.50705917302346158658e+37, PT ;  /* 0x7e8000000700780b */ /* 0x000fe20003f24000 */
[----:B------:R-:W0:Y:S03]  /*04b0*/  LDC.64 R4, c[0x0][0x210] ;  /* 0x00008400ff047b82 */ /* 0x000e260000000a00 */
[----:B------:R-:W-:-:S09]  /*04c0*/  FSETP.GT.AND P2, PT, R10, 8.50705917302346158658e+37, PT ;  /* 0x7e8000000a00780b */ /* 0x000fd20003f44000 */
[----:B------:R-:W-:-:S04]  /*04d0*/  @P1 FMUL R7, R7, 0.25 ;  /* 0x3e80000007071820 */ /* 0x000fc80000400000 */
[----:B------:R-:W-:Y:S02]  /*04e0*/  @P2 FMUL R10, R10, 0.25 ;  /* 0x3e8000000a0a2820 */ /* 0x000fe40000400000 */
[----:B------:R-:W1:Y:S08]  /*04f0*/  MUFU.RCP R7, R7 ;  /* 0x0000000700077308 */ /* 0x000e700000001000 */
[----:B------:R-:W2:Y:S01]  /*0500*/  MUFU.RCP R10, R10 ;  /* 0x0000000a000a7308 */ /* 0x000ea20000001000 */
[----:B------:R-:W-:-:S02]  /*0510*/  FSEL R6, R2, 1, P1 ;  /* 0x3f80000002067808 */ /* 0x000fc40000800000 */
[----:B------:R-:W-:-:S03]  /*0520*/  FSEL R3, R2, 1, P2 ;  /* 0x3f80000002037808 */ /* 0x000fc60001000000 */
[----:B-1----:R-:W-:-:S04]  /*0530*/  FMUL R11, R7, R6 ;  /* 0x00000006070b7220 */ /* 0x002fc80000400000 */
[----:B------:R-:W-:Y:S01]  /*0540*/  FMUL R8, R8, R11 ;  /* 0x0000000b08087220 */ /* 0x000fe20000400000 */
[----:B--2---:R-:W-:Y:S01]  /*0550*/  FMUL R6, R10, R3 ;  /* 0x000000030a067220 */ /* 0x004fe20000400000 */
[----:B0-----:R-:W-:-:S04]  /*0560*/  IMAD.WIDE R2, R0, 0x4, R4 ;  /* 0x0000000400027825 */ /* 0x001fc800078e0204 */
[----:B------:R-:W-:Y:S01]  /*0570*/  FMUL R9, R9, R6 ;  /* 0x0000000609097220 */ /* 0x000fe20000400000 */
[----:B------:R-:W-:Y:S06]  /*0580*/  @P0 EXIT ;  /* 0x000000000000094d */ /* 0x000fec0003800000 */
[----:B------:R-:W-:Y:S01]  /*0590*/  STG.E.64 desc[UR4][R2.64], R8 ;  /* 0x0000000802007986 */ /* 0x000fe2000c101b04 */
[----:B------:R-:W-:Y:S05]  /*05a0*/  EXIT ;  /* 0x000000000000794d */ /* 0x000fea0003800000 */
.L_x_0:
[----:B------:R-:W-:-:S00]  /*05b0*/  BRA `(.L_x_0) ;  /* 0xfffffffc00fc7947 */ /* 0x000fc0000383ffff */
[----:B------:R-:W-:-:S00]  /*05c0*/  NOP ;  /* 0x0000000000007918 */ /* 0x000fc00000000000 */
        /* <DEDUP_REMOVED lines=11> */
.L_x_1:


//--------------------- .nv.global.init           --------------------------
	.section	.nv.global.init,"aw",@progbits
.nv.global.init:
	.type		_$_str,@object
	.size		_$_str,(_$_str_$_2 - _$_str)
_$_str:
        /*0000*/ 	.byte	0x5f, 0x5f, 0x43, 0x55, 0x44, 0x41, 0x5f, 0x46, 0x54, 0x5a, 0x00
	.type		_$_str_$_2,@object
	.size		_$_str_$_2,(.L_1 - _$_str_$_2)
_$_str_$_2:
        /*000b*/ 	.byte	0x5f, 0x5f, 0x43, 0x55, 0x44, 0x41, 0x5f, 0x50, 0x52, 0x45, 0x43, 0x5f, 0x53, 0x51, 0x52, 0x54
        /*001b*/ 	.byte	0x00
.L_1:


//--------------------- .nv.constant0.triton_poi_fused__native_batch_norm_legit_no_training_mul_sigmoid_14 --------------------------
	.section	.nv.constant0.triton_poi_fused__native_batch_norm_legit_no_training_mul_sigmoid_14,"a",@progbits
	.sectionflags	@""
	.align	4
.nv.constant0.triton_poi_fused__native_batch_norm_legit_no_training_mul_sigmoid_14:
	.zero		580
